//
// Generated by NVIDIA NVVM Compiler
//
// Compiler Build ID: CL-36424714
// Cuda compilation tools, release 13.0, V13.0.88
// Based on NVVM 20.0.0
//

.version 9.0
.target sm_100
.address_size 64

	// .globl	_Z8MyKernelPy
// _ZZ8MyKernelPyE6shared has been demoted

.visible .entry _Z8MyKernelPy(
	.param .u64 .ptr .align 1 _Z8MyKernelPy_param_0
)
{
	.reg .b32 	%r<5>;
	.reg .b32 	%f<3>;
	.reg .b64 	%rd<6>;
	// demoted variable
	.shared .align 4 .b8 _ZZ8MyKernelPyE6shared[128];
	ld.param.u64 	%rd3, [_Z8MyKernelPy_param_0];
	cvta.to.global.u64 	%rd4, %rd3;
	mov.u32 	%r1, %tid.x;
	// begin inline asm
	mov.u64 	%rd1, %clock64;
	// end inline asm
	shl.b32 	%r2, %r1, 2;
	mov.u32 	%r3, _ZZ8MyKernelPyE6shared;
	add.s32 	%r4, %r3, %r2;
	ld.shared.f32 	%f1, [%r4];
	add.f32 	%f2, %f1, 0f3F800000;
	st.shared.f32 	[%r4], %f2;
	// begin inline asm
	mov.u64 	%rd2, %clock64;
	// end inline asm
	sub.s64 	%rd5, %rd2, %rd1;
	st.global.u64 	[%rd4], %rd5;
	ret;

}


// ===== COMPILED SASS (sm_100) =====

	.target	sm_100

	.elftype	@"ET_EXEC"


//--------------------- .note.nv.tkinfo           --------------------------
	.section	.note.nv.tkinfo,"",@"SHT_NOTE"
	.sectionflags	@"SHF_NOTE_NV_TKINFO"
	.tkinfo
        /*0018*/ 	.word	0x00000002
        /*0030*/ 	.string	""
        /*0030*/ 	.string	"ptxas"
        /*0030*/ 	.string	"Cuda compilation tools, release 13.0, V13.0.88"
        /*0030*/ 	.string	"Build cuda_13.0.r13.0/compiler.36424714_0"
        /*0030*/ 	.string	"-arch sm_100 -m 64 "



//--------------------- .note.nv.cuinfo           --------------------------
	.section	.note.nv.cuinfo,"",@"SHT_NOTE"
	.sectionflags	@"SHF_NOTE_NV_CUINFO"
        /*0018*/ 	.short	0x0002
        /*001a*/ 	.short	0x0064
        /*001c*/ 	.short	0x0082
	.zero		2


//--------------------- .nv.info                  --------------------------
	.section	.nv.info,"",@"SHT_CUDA_INFO"
	.align	4


	//----- nvinfo : EIATTR_REGCOUNT
	.align		4
        /*0000*/ 	.byte	0x04, 0x2f
        /*0002*/ 	.short	(.L_1 - .L_0)
	.align		4
.L_0:
        /*0004*/ 	.word	index@(_Z8MyKernelPy)
        /*0008*/ 	.word	0x0000000a


	//----- nvinfo : EIATTR_FRAME_SIZE
	.align		4
.L_1:
        /*000c*/ 	.byte	0x04, 0x11
        /*000e*/ 	.short	(.L_3 - .L_2)
	.align		4
.L_2:
        /*0010*/ 	.word	index@(_Z8MyKernelPy)
        /*0014*/ 	.word	0x00000000


	//----- nvinfo : EIATTR_MIN_STACK_SIZE
	.align		4
.L_3:
        /*0018*/ 	.byte	0x04, 0x12
        /*001a*/ 	.short	(.L_5 - .L_4)
	.align		4
.L_4:
        /*001c*/ 	.word	index@(_Z8MyKernelPy)
        /*0020*/ 	.word	0x00000000
.L_5:


//--------------------- .nv.compat                --------------------------
	.section	.nv.compat,"",@"SHT_CUDA_COMPAT_INFO"
	.align	4
        /*0000*/ 	.byte	0x02, 0x09, 0x00, 0x00, 0x02, 0x02, 0x01, 0x00, 0x02, 0x05, 0x05, 0x00, 0x03, 0x07, 0x01, 0x01
        /*0010*/ 	.byte	0x02, 0x03, 0x00, 0x00, 0x02, 0x06, 0x01, 0x00, 0x04, 0x0b, 0x08, 0x00, 0x09, 0x00, 0x00, 0x00
        /*0020*/ 	.byte	0x00, 0x00, 0x00, 0x00


//--------------------- .nv.info._Z8MyKernelPy    --------------------------
	.section	.nv.info._Z8MyKernelPy,"",@"SHT_CUDA_INFO"
	.sectionflags	@""
	.align	4


	//----- nvinfo : EIATTR_CUDA_API_VERSION
	.align		4
        /*0000*/ 	.byte	0x04, 0x37
        /*0002*/ 	.short	(.L_7 - .L_6)
.L_6:
        /*0004*/ 	.word	0x00000082


	//----- nvinfo : EIATTR_KPARAM_INFO
	.align		4
.L_7:
        /*0008*/ 	.byte	0x04, 0x17
        /*000a*/ 	.short	(.L_9 - .L_8)
.L_8:
        /*000c*/ 	.word	0x00000000
        /*0010*/ 	.short	0x0000
        /*0012*/ 	.short	0x0000
        /*0014*/ 	.byte	0x00, 0xf5, 0x21, 0x00


	//----- nvinfo : EIATTR_SPARSE_MMA_MASK
	.align		4
.L_9:
        /*0018*/ 	.byte	0x03, 0x50
        /*001a*/ 	.short	0x0000


	//----- nvinfo : EIATTR_MAXREG_COUNT
	.align		4
        /*001c*/ 	.byte	0x03, 0x1b
        /*001e*/ 	.short	0x00ff


	//----- nvinfo : EIATTR_MERCURY_ISA_VERSION
	.align		4
        /*0020*/ 	.byte	0x03, 0x5f
        /*0022*/ 	.short	0x0101


	//----- nvinfo : EIATTR_VRC_CTA_INIT_COUNT
	.align		4
        /*0024*/ 	.byte	0x02, 0x4a
	.zero		1
	.zero		1


	//----- nvinfo : EIATTR_EXIT_INSTR_OFFSETS
	.align		4
        /*0028*/ 	.byte	0x04, 0x1c
        /*002a*/ 	.short	(.L_11 - .L_10)


	//   ....[0]....
.L_10:
        /*002c*/ 	.word	0x00000110


	//----- nvinfo : EIATTR_CBANK_PARAM_SIZE
	.align		4
.L_11:
        /*0030*/ 	.byte	0x03, 0x19
        /*0032*/ 	.short	0x0008


	//----- nvinfo : EIATTR_PARAM_CBANK
	.align		4
        /*0034*/ 	.byte	0x04, 0x0a
        /*0036*/ 	.short	(.L_13 - .L_12)
	.align		4
.L_12:
        /*0038*/ 	.word	index@(.nv.constant0._Z8MyKernelPy)
        /*003c*/ 	.short	0x0380
        /*003e*/ 	.short	0x0008


	//----- nvinfo : EIATTR_SW_WAR
	.align		4
.L_13:
        /*0040*/ 	.byte	0x04, 0x36
        /*0042*/ 	.short	(.L_15 - .L_14)
.L_14:
        /*0044*/ 	.word	0x00000008
.L_15:


//--------------------- .nv.callgraph             --------------------------
	.section	.nv.callgraph,"",@"SHT_CUDA_CALLGRAPH"
	.align	4
	.sectionentsize	8
	.align		4
        /*0000*/ 	.word	0x00000000
	.align		4
        /*0004*/ 	.word	0xffffffff
	.align		4
        /*0008*/ 	.word	0x00000000
	.align		4
        /*000c*/ 	.word	0xfffffffe
	.align		4
        /*0010*/ 	.word	0x00000000
	.align		4
        /*0014*/ 	.word	0xfffffffd
	.align		4
        /*0018*/ 	.word	0x00000000
	.align		4
        /*001c*/ 	.word	0xfffffffc


//--------------------- .text._Z8MyKernelPy       --------------------------
	.section	.text._Z8MyKernelPy,"ax",@progbits
	.align	128
        .global         _Z8MyKernelPy
        .type           _Z8MyKernelPy,@function
        .size           _Z8MyKernelPy,(.L_x_1 - _Z8MyKernelPy)
        .other          _Z8MyKernelPy,@"STO_CUDA_ENTRY STV_DEFAULT"
_Z8MyKernelPy:
.text._Z8MyKernelPy:
[----:B------:R-:W-:Y:S01]  /*0000*/  LDC R1, c[0x0][0x37c] ;  /* 0x0000df00ff017b82 */ /* 0x000fe20000000800 */
[----:B------:R-:W0:Y:S01]  /*0010*/  S2R R0, SR_TID.X ;  /* 0x0000000000007919 */ /* 0x000e220000002100 */
[----:B------:R-:W1:Y:S01]  /*0020*/  LDCU.64 UR6, c[0x0][0x358] ;  /* 0x00006b00ff0677ac */ /* 0x000e620008000a00 */
[----:B------:R-:W-:Y:S01]  /*0030*/  NOP ;  /* 0x0000000000007918 */ /* 0x000fe20000000000 */
[----:B------:R-:W-:-:S04]  /*0040*/  CS2R R4, SR_CLOCKLO ;  /* 0x0000000000047805 */ /* 0x000fc80000015000 */
[----:B------:R-:W2:Y:S01]  /*0050*/  S2UR UR5, SR_CgaCtaId ;  /* 0x00000000000579c3 */ /* 0x000ea20000008800 */
[----:B------:R-:W-:Y:S02]  /*0060*/  UMOV UR4, 0x400 ;  /* 0x0000040000047882 */ /* 0x000fe40000000000 */
[----:B--2---:R-:W-:-:S06]  /*0070*/  ULEA UR4, UR5, UR4, 0x18 ;  /* 0x0000000405047291 */ /* 0x004fcc000f8ec0ff */
[----:B0-----:R-:W-:-:S05]  /*0080*/  LEA R0, R0, UR4, 0x2 ;  /* 0x0000000400007c11 */ /* 0x001fca000f8e10ff */
[----:B------:R-:W0:Y:S02]  /*0090*/  LDS R2, [R0] ;  /* 0x0000000000027984 */ /* 0x000e240000000800 */
[----:B0-----:R-:W-:-:S05]  /*00a0*/  FADD R3, R2, 1 ;  /* 0x3f80000002037421 */ /* 0x001fca0000000000 */
[----:B------:R0:W-:Y:S01]  /*00b0*/  STS [R0], R3 ;  /* 0x0000000300007388 */ /* 0x0001e20000000800 */
[----:B------:R-:W-:Y:S01]  /*00c0*/  CS2R R6, SR_CLOCKLO ;  /* 0x0000000000067805 */ /* 0x000fe20000015000 */
[----:B0-----:R-:W1:Y:S05]  /*00d0*/  LDC.64 R2, c[0x0][0x380] ;  /* 0x0000e000ff027b82 */ /* 0x001e6a0000000a00 */
[----:B------:R-:W-:-:S05]  /*00e0*/  IADD3 R4, P0, PT, -R4, R6, RZ ;  /* 0x0000000604047210 */ /* 0x000fca0007f1e1ff */
[----:B------:R-:W-:-:S05]  /*00f0*/  IMAD.X R5, R7, 0x1, ~R5, P0 ;  /* 0x0000000107057824 */ /* 0x000fca00000e0e05 */
[----:B-1----:R-:W-:Y:S01]  /*0100*/  STG.E.64 desc[UR6][R2.64], R4 ;  /* 0x0000000402007986 */ /* 0x002fe2000c101b06 */
[----:B------:R-:W-:Y:S05]  /*0110*/  EXIT ;  /* 0x000000000000794d */ /* 0x000fea0003800000 */
.L_x_0:
[----:B------:R-:W-:-:S00]  /*0120*/  BRA `(.L_x_0) ;  /* 0xfffffffc00fc7947 */ /* 0x000fc0000383ffff */
[----:B------:R-:W-:-:S00]  /*0130*/  NOP ;  /* 0x0000000000007918 */ /* 0x000fc00000000000 */
        /* <DEDUP_REMOVED lines=12> */
.L_x_1:


//--------------------- .nv.shared._Z8MyKernelPy  --------------------------
	.section	.nv.shared._Z8MyKernelPy,"aw",@nobits
	.sectionflags	@""
	.align	4
.nv.shared._Z8MyKernelPy:
	.zero		1152


//--------------------- .nv.shared.reserved.0     --------------------------
	.section	.nv.shared.reserved.0,"aw",@nobits
	.weak		__nv_reservedSMEM_offset_0_alias
	.size		__nv_reservedSMEM_offset_0_alias, 0, 64
	.other		__nv_reservedSMEM_offset_0_alias,@"STO_CUDA_RESERVED_SHARED STV_DEFAULT"
__nv_reservedSMEM_offset_0_alias:
	.zero		0
	.zero		64


//--------------------- .nv.constant0._Z8MyKernelPy --------------------------
	.section	.nv.constant0._Z8MyKernelPy,"a",@progbits
	.sectionflags	@""
	.align	4
.nv.constant0._Z8MyKernelPy:
	.zero		904


//--------------------- SYMBOLS --------------------------

	.type		.nv.reservedSmem.offset0,@object
	.size		.nv.reservedSmem.offset0,0x4
	.type		.nv.reservedSmem.cap,@object
	.size		.nv.reservedSmem.cap,0x4
